	.headerflags	@"EF_CUDA_TEXMODE_UNIFIED EF_CUDA_64BIT_ADDRESS EF_CUDA_ACCELERATORS EF_CUDA_SM90 EF_CUDA_VIRTUAL_SM(EF_CUDA_SM90)"
	.elftype	@"ET_EXEC"


//--------------------- .nv.info                  --------------------------
	.section	.nv.info,"",@"SHT_CUDA_INFO"
	.align	4


	//----- nvinfo : EIATTR_REGCOUNT
	.align		4
        /*0000*/ 	.byte	0x04, 0x2f
        /*0002*/ 	.short	(.L_1 - .L_0)
	.align		4
.L_0:
        /*0004*/ 	.word	index@(triton_poi_fused_clone_1)
        /*0008*/ 	.word	0x00000015


	//----- nvinfo : EIATTR_MIN_STACK_SIZE
	.align		4
.L_1:
        /*000c*/ 	.byte	0x04, 0x12
        /*000e*/ 	.short	(.L_3 - .L_2)
	.align		4
.L_2:
        /*0010*/ 	.word	index@(triton_poi_fused_clone_1)
        /*0014*/ 	.word	0x00000000


	//----- nvinfo : EIATTR_FRAME_SIZE
	.align		4
.L_3:
        /*0018*/ 	.byte	0x04, 0x11
        /*001a*/ 	.short	(.L_5 - .L_4)
	.align		4
.L_4:
        /*001c*/ 	.word	index@(triton_poi_fused_clone_1)
        /*0020*/ 	.word	0x00000000


	//----- nvinfo : EIATTR_MIN_STACK_SIZE
	.align		4
.L_5:
        /*0024*/ 	.byte	0x04, 0x12
        /*0026*/ 	.short	(.L_7 - .L_6)
	.align		4
.L_6:
        /*0028*/ 	.word	index@(triton_poi_fused_clone_1)
        /*002c*/ 	.word	0x00000000
.L_7:


//--------------------- .nv.info.triton_poi_fused_clone_1 --------------------------
	.section	.nv.info.triton_poi_fused_clone_1,"",@"SHT_CUDA_INFO"
	.sectionflags	@""
	.align	4


	//----- nvinfo : EIATTR_CUDA_API_VERSION
	.align		4
        /*0000*/ 	.byte	0x04, 0x37
        /*0002*/ 	.short	(.L_9 - .L_8)
.L_8:
        /*0004*/ 	.word	0x0000007c


	//----- nvinfo : EIATTR_KPARAM_INFO
	.align		4
.L_9:
        /*0008*/ 	.byte	0x04, 0x17
        /*000a*/ 	.short	(.L_11 - .L_10)
.L_10:
        /*000c*/ 	.word	0x00000000
        /*0010*/ 	.short	0x0005
        /*0012*/ 	.short	0x0024
        /*0014*/ 	.byte	0x00, 0xf0, 0x11, 0x00


	//----- nvinfo : EIATTR_KPARAM_INFO
	.align		4
.L_11:
        /*0018*/ 	.byte	0x04, 0x17
        /*001a*/ 	.short	(.L_13 - .L_12)
.L_12:
        /*001c*/ 	.word	0x00000000
        /*0020*/ 	.short	0x0004
        /*0022*/ 	.short	0x0020
        /*0024*/ 	.byte	0x00, 0xf0, 0x11, 0x00


	//----- nvinfo : EIATTR_KPARAM_INFO
	.align		4
.L_13:
        /*0028*/ 	.byte	0x04, 0x17
        /*002a*/ 	.short	(.L_15 - .L_14)
.L_14:
        /*002c*/ 	.word	0x00000000
        /*0030*/ 	.short	0x0003
        /*0032*/ 	.short	0x0018
        /*0034*/ 	.byte	0x00, 0xf4, 0x21, 0x00


	//----- nvinfo : EIATTR_KPARAM_INFO
	.align		4
.L_15:
        /*0038*/ 	.byte	0x04, 0x17
        /*003a*/ 	.short	(.L_17 - .L_16)
.L_16:
        /*003c*/ 	.word	0x00000000
        /*0040*/ 	.short	0x0002
        /*0042*/ 	.short	0x0010
        /*0044*/ 	.byte	0x00, 0xf4, 0x21, 0x00


	//----- nvinfo : EIATTR_KPARAM_INFO
	.align		4
.L_17:
        /*0048*/ 	.byte	0x04, 0x17
        /*004a*/ 	.short	(.L_19 - .L_18)
.L_18:
        /*004c*/ 	.word	0x00000000
        /*0050*/ 	.short	0x0001
        /*0052*/ 	.short	0x0008
        /*0054*/ 	.byte	0x00, 0xf4, 0x21, 0x00


	//----- nvinfo : EIATTR_KPARAM_INFO
	.align		4
.L_19:
        /*0058*/ 	.byte	0x04, 0x17
        /*005a*/ 	.short	(.L_21 - .L_20)
.L_20:
        /*005c*/ 	.word	0x00000000
        /*0060*/ 	.short	0x0000
        /*0062*/ 	.short	0x0000
        /*0064*/ 	.byte	0x00, 0xf4, 0x21, 0x00


	//----- nvinfo : EIATTR_SPARSE_MMA_MASK
	.align		4
.L_21:
        /*0068*/ 	.byte	0x03, 0x50
        /*006a*/ 	.short	0x0000


	//----- nvinfo : EIATTR_MAXREG_COUNT
	.align		4
        /*006c*/ 	.byte	0x03, 0x1b
        /*006e*/ 	.short	0x00ff


	//----- nvinfo : EIATTR_EXIT_INSTR_OFFSETS
	.align		4
        /*0070*/ 	.byte	0x04, 0x1c
        /*0072*/ 	.short	(.L_23 - .L_22)


	//   ....[0]....
.L_22:
        /*0074*/ 	.word	0x000003d0


	//   ....[1]....
        /*0078*/ 	.word	0x000004a0


	//----- nvinfo : EIATTR_REQNTID
	.align		4
.L_23:
        /*007c*/ 	.byte	0x04, 0x10
        /*007e*/ 	.short	(.L_25 - .L_24)
.L_24:
        /*0080*/ 	.word	0x00000020
        /*0084*/ 	.word	0x00000001
        /*0088*/ 	.word	0x00000001


	//----- nvinfo : EIATTR_CBANK_PARAM_SIZE
	.align		4
.L_25:
        /*008c*/ 	.byte	0x03, 0x19
        /*008e*/ 	.short	0x0028


	//----- nvinfo : EIATTR_PARAM_CBANK
	.align		4
        /*0090*/ 	.byte	0x04, 0x0a
        /*0092*/ 	.short	(.L_27 - .L_26)
	.align		4
.L_26:
        /*0094*/ 	.word	index@(.nv.constant0.triton_poi_fused_clone_1)
        /*0098*/ 	.short	0x0210
        /*009a*/ 	.short	0x0028


	//----- nvinfo : EIATTR_SW_WAR
	.align		4
.L_27:
        /*009c*/ 	.byte	0x04, 0x36
        /*009e*/ 	.short	(.L_29 - .L_28)
.L_28:
        /*00a0*/ 	.word	0x00000008
.L_29:


//--------------------- .nv.callgraph             --------------------------
	.section	.nv.callgraph,"",@"SHT_CUDA_CALLGRAPH"
	.align	4
	.sectionentsize	8
	.align		4
        /*0000*/ 	.word	0x00000000
	.align		4
        /*0004*/ 	.word	0xffffffff
	.align		4
        /*0008*/ 	.word	0x00000000
	.align		4
        /*000c*/ 	.word	0xfffffffe
	.align		4
        /*0010*/ 	.word	0x00000000
	.align		4
        /*0014*/ 	.word	0xfffffffd
	.align		4
        /*0018*/ 	.word	0x00000000
	.align		4
        /*001c*/ 	.word	0xfffffffc


//--------------------- .text.triton_poi_fused_clone_1 --------------------------
	.section	.text.triton_poi_fused_clone_1,"ax",@progbits
	.sectionflags	@"SHF_BARRIERS=1"
	.align	128
        .global         triton_poi_fused_clone_1
        .type           triton_poi_fused_clone_1,@function
        .size           triton_poi_fused_clone_1,(.L_x_1 - triton_poi_fused_clone_1)
        .other          triton_poi_fused_clone_1,@"STO_CUDA_ENTRY STV_DEFAULT"
triton_poi_fused_clone_1:
.text.triton_poi_fused_clone_1:
[----:B------:R-:W0:Y:S02]  /*0000*/  LDC R1, c[0x0][0x28] ;  /* 0x00000a00ff017b82 */ /* 0x000e240000000800 */
[----:B------:R-:W1:Y:S01]  /*0010*/  S2R R17, SR_TID.X ;  /* 0x0000000000117919 */ /* 0x000e620000002100 */
[----:B------:R-:W2:Y:S01]  /*0020*/  S2UR UR4, SR_CTAID.X ;  /* 0x00000000000479c3 */ /* 0x000ea20000002500 */
[----:B------:R-:W-:Y:S01]  /*0030*/  ULDC.64 UR8, c[0x0][0x208] ;  /* 0x0000820000087ab9 */ /* 0x000fe20000000a00 */
[----:B------:R-:W3:Y:S06]  /*0040*/  S2R R6, SR_CTAID.Y ;  /* 0x0000000000067919 */ /* 0x000eec0000002600 */
[----:B------:R-:W4:Y:S08]  /*0050*/  LDC.64 R4, c[0x0][0x218] ;  /* 0x00008600ff047b82 */ /* 0x000f300000000a00 */
[----:B------:R-:W5:Y:S01]  /*0060*/  LDC.64 R2, c[0x0][0x210] ;  /* 0x00008400ff027b82 */ /* 0x000f620000000a00 */
[----:B--2---:R-:W-:Y:S01]  /*0070*/  USHF.L.U32 UR4, UR4, 0x2, URZ ;  /* 0x0000000204047899 */ /* 0x004fe2000800063f */
[----:B-1----:R-:W-:-:S02]  /*0080*/  SHF.R.U32.HI R9, RZ, 0x1, R17 ;  /* 0x00000001ff097819 */ /* 0x002fc40000011611 */
[----:B------:R-:W-:Y:S01]  /*0090*/  LOP3.LUT R8, R17, 0x1, RZ, 0xc0, !PT ;  /* 0x0000000111087812 */ /* 0x000fe200078ec0ff */
[----:B---3--:R-:W-:Y:S01]  /*00a0*/  IMAD.SHL.U32 R0, R6, 0x10, RZ ;  /* 0x0000001006007824 */ /* 0x008fe200078e00ff */
[----:B------:R-:W-:Y:S02]  /*00b0*/  SHF.R.S32.HI R11, RZ, 0x1b, R6 ;  /* 0x0000001bff0b7819 */ /* 0x000fe40000011406 */
[----:B------:R-:W-:Y:S01]  /*00c0*/  SGXT.U32 R9, R9, 0x4 ;  /* 0x000000040909781a */ /* 0x000fe20000000000 */
[----:B------:R-:W1:Y:S01]  /*00d0*/  LDC.64 R6, c[0x0][0x220] ;  /* 0x00008800ff067b82 */ /* 0x000e620000000a00 */
[----:B------:R-:W-:Y:S02]  /*00e0*/  SGXT R11, R11, 0x1 ;  /* 0x000000010b0b781a */ /* 0x000fe40000000200 */
[----:B------:R-:W-:-:S04]  /*00f0*/  LOP3.LUT R10, R0, R9, RZ, 0xfc, !PT ;  /* 0x00000009000a7212 */ /* 0x000fc800078efcff */
[----:B------:R-:W-:Y:S02]  /*0100*/  LEA.HI R12, R11, R10, RZ, 0x2 ;  /* 0x0000000a0b0c7211 */ /* 0x000fe400078f10ff */
[----:B------:R-:W-:Y:S02]  /*0110*/  LEA R11, R8, UR4, 0x1 ;  /* 0x00000004080b7c11 */ /* 0x000fe4000f8e08ff */
[----:B------:R-:W-:Y:S02]  /*0120*/  LOP3.LUT R13, R12, 0xfffffffc, RZ, 0xc0, !PT ;  /* 0xfffffffc0c0d7812 */ /* 0x000fe400078ec0ff */
[----:B------:R-:W-:Y:S01]  /*0130*/  ISETP.GE.AND P0, PT, R11, 0x4, PT ;  /* 0x000000040b00780c */ /* 0x000fe20003f06270 */
[C---:B------:R-:W-:Y:S01]  /*0140*/  IMAD R11, R10.reuse, 0x4, R11 ;  /* 0x000000040a0b7824 */ /* 0x040fe200078e020b */
[C---:B------:R-:W-:Y:S01]  /*0150*/  ISETP.GE.AND P1, PT, R10.reuse, 0x10, PT ;  /* 0x000000100a00780c */ /* 0x040fe20003f26270 */
[C---:B------:R-:W-:Y:S01]  /*0160*/  IMAD.IADD R13, R10.reuse, 0x1, -R13 ;  /* 0x000000010a0d7824 */ /* 0x040fe200078e0a0d */
[----:B------:R-:W-:Y:S01]  /*0170*/  ISETP.LT.AND P0, PT, R10, 0x10, !P0 ;  /* 0x000000100a00780c */ /* 0x000fe20004701270 */
[----:B------:R-:W-:-:S02]  /*0180*/  IMAD.MOV.U32 R10, RZ, RZ, RZ ;  /* 0x000000ffff0a7224 */ /* 0x000fc400078e00ff */
[----:B----4-:R-:W-:Y:S01]  /*0190*/  IMAD.WIDE R4, R13, 0x4, R4 ;  /* 0x000000040d047825 */ /* 0x010fe200078e0204 */
[----:B------:R-:W-:-:S03]  /*01a0*/  CS2R R12, SRZ ;  /* 0x00000000000c7805 */ /* 0x000fc6000001ff00 */
[----:B-----5:R-:W-:Y:S01]  /*01b0*/  IMAD.WIDE R2, R11, 0x4, R2 ;  /* 0x000000040b027825 */ /* 0x020fe200078e0202 */
[----:B------:R-:W-:-:S03]  /*01c0*/  CS2R R14, SRZ ;  /* 0x00000000000e7805 */ /* 0x000fc6000001ff00 */
[----:B-1----:R-:W-:Y:S01]  /*01d0*/  IMAD.WIDE R6, R11, 0x4, R6 ;  /* 0x000000040b067825 */ /* 0x002fe200078e0206 */
[----:B------:R1:W2:Y:S04]  /*01e0*/  @!P1 LDG.E.EL R10, desc[UR8][R4.64] ;  /* 0x00000008040a9981 */ /* 0x0002a8000c2e1900 */
[----:B------:R3:W2:Y:S04]  /*01f0*/  @P0 LDG.E.EL.64 R12, desc[UR8][R2.64] ;  /* 0x00000008020c0981 */ /* 0x0006a8000c2e1b00 */
[----:B------:R-:W4:Y:S01]  /*0200*/  @P0 LDG.E.EL.64 R14, desc[UR8][R6.64] ;  /* 0x00000008060e0981 */ /* 0x000f22000c2e1b00 */
[----:B------:R-:W5:Y:S01]  /*0210*/  S2UR UR6, SR_CgaCtaId ;  /* 0x00000000000679c3 */ /* 0x000f620000008800 */
[----:B------:R-:W-:Y:S01]  /*0220*/  IMAD.SHL.U32 R16, R8, 0x20, RZ ;  /* 0x0000002008107824 */ /* 0x000fe200078e00ff */
[----:B------:R-:W-:Y:S01]  /*0230*/  UMOV UR5, 0x400 ;  /* 0x0000040000057882 */ /* 0x000fe20000000000 */
[----:B------:R-:W-:Y:S01]  /*0240*/  IMAD.SHL.U32 R11, R17, 0x2, RZ ;  /* 0x00000002110b7824 */ /* 0x000fe200078e00ff */
[----:B------:R-:W-:-:S02]  /*0250*/  SHF.R.U32.HI R18, RZ, 0x3, R17 ;  /* 0x00000003ff127819 */ /* 0x000fc40000011611 */
[----:B------:R-:W-:Y:S02]  /*0260*/  LOP3.LUT R9, R16, R9, RZ, 0xfc, !PT ;  /* 0x0000000910097212 */ /* 0x000fe400078efcff */
[----:B------:R-:W-:Y:S02]  /*0270*/  SHF.R.U32.HI R17, RZ, 0x2, R17 ;  /* 0x00000002ff117819 */ /* 0x000fe40000011611 */
[----:B------:R-:W-:Y:S01]  /*0280*/  LOP3.LUT R0, R0, 0xe, R11, 0xf8, !PT ;  /* 0x0000000e00007812 */ /* 0x000fe200078ef80b */
[----:B------:R-:W-:Y:S01]  /*0290*/  IMAD R8, R8, 0x4, R9 ;  /* 0x0000000408087824 */ /* 0x000fe200078e0209 */
[----:B------:R-:W-:Y:S02]  /*02a0*/  LEA.HI R9, R16, R9, RZ, 0x1d ;  /* 0x0000000910097211 */ /* 0x000fe400078fe8ff */
[----:B------:R-:W-:Y:S02]  /*02b0*/  LOP3.LUT R11, R11, 0x3e, RZ, 0xc0, !PT ;  /* 0x0000003e0b0b7812 */ /* 0x000fe400078ec0ff */
[----:B-1----:R-:W-:-:S02]  /*02c0*/  LOP3.LUT R4, R17, 0x6, RZ, 0xc0, !PT ;  /* 0x0000000611047812 */ /* 0x002fc400078ec0ff */
[----:B---3--:R-:W-:-:S03]  /*02d0*/  SGXT.U32 R2, R18, 0x2 ;  /* 0x000000021202781a */ /* 0x008fc60000000000 */
[----:B------:R-:W-:Y:S01]  /*02e0*/  IMAD.IADD R11, R11, 0x1, R4 ;  /* 0x000000010b0b7824 */ /* 0x000fe200078e0204 */
[----:B------:R-:W-:Y:S01]  /*02f0*/  LOP3.LUT R4, R2, UR4, RZ, 0xfc, !PT ;  /* 0x0000000402047c12 */ /* 0x000fe2000f8efcff */
[----:B-----5:R-:W-:-:S03]  /*0300*/  UPRMT UR5, UR6, 0x654, UR5 ;  /* 0x0000065406057896 */ /* 0x020fc60008000005 */
[----:B------:R-:W-:-:S03]  /*0310*/  ISETP.GE.AND P0, PT, R4, 0x4, PT ;  /* 0x000000040400780c */ /* 0x000fc60003f06270 */
[----:B------:R-:W-:Y:S02]  /*0320*/  LEA R8, R8, UR5, 0x2 ;  /* 0x0000000508087c11 */ /* 0x000fe4000f8e10ff */
[----:B------:R-:W-:Y:S02]  /*0330*/  LEA R9, R9, UR5, 0x2 ;  /* 0x0000000509097c11 */ /* 0x000fe4000f8e10ff */
[----:B------:R-:W-:Y:S02]  /*0340*/  ISETP.LT.AND P0, PT, R0, 0x10, !P0 ;  /* 0x000000100000780c */ /* 0x000fe40004701270 */
[----:B------:R-:W-:Y:S01]  /*0350*/  LEA R11, R11, UR5, 0x2 ;  /* 0x000000050b0b7c11 */ /* 0x000fe2000f8e10ff */
[C---:B--2---:R-:W-:Y:S01]  /*0360*/  FADD R3, R10.reuse, R12 ;  /* 0x0000000c0a037221 */ /* 0x044fe20000000000 */
[----:B------:R-:W-:-:S03]  /*0370*/  FADD R10, R10, R13 ;  /* 0x0000000d0a0a7221 */ /* 0x000fc60000000000 */
[----:B----4-:R-:W-:Y:S01]  /*0380*/  FADD R3, R3, R14 ;  /* 0x0000000e03037221 */ /* 0x010fe20000000000 */
[----:B------:R-:W-:-:S04]  /*0390*/  FADD R10, R10, R15 ;  /* 0x0000000f0a0a7221 */ /* 0x000fc80000000000 */
[----:B------:R1:W-:Y:S04]  /*03a0*/  STS [R8], R3 ;  /* 0x0000000308007388 */ /* 0x0003e80000000800 */
[----:B------:R1:W-:Y:S01]  /*03b0*/  STS [R9+0x48], R10 ;  /* 0x0000480a09007388 */ /* 0x0003e20000000800 */
[----:B------:R-:W-:Y:S06]  /*03c0*/  BAR.SYNC.DEFER_BLOCKING 0x0 ;  /* 0x0000000000007b1d */ /* 0x000fec0000010000 */
[----:B-1----:R-:W-:Y:S05]  /*03d0*/  @!P0 EXIT ;  /* 0x000000000000894d */ /* 0x002fea0003800000 */
[----:B------:R-:W0:Y:S01]  /*03e0*/  LDS.64 R10, [R11] ;  /* 0x000000000b0a7984 */ /* 0x000e220000000a00 */
[----:B------:R-:W-:Y:S01]  /*03f0*/  SHF.R.S32.HI R5, RZ, 0x1f, R0 ;  /* 0x0000001fff057819 */ /* 0x000fe20000011400 */
[----:B------:R-:W1:Y:S03]  /*0400*/  LDC.64 R2, c[0x0][0x228] ;  /* 0x00008a00ff027b82 */ /* 0x000e660000000a00 */
[----:B------:R-:W-:-:S04]  /*0410*/  LEA.HI R5, R5, R0, RZ, 0x2 ;  /* 0x0000000005057211 */ /* 0x000fc800078f10ff */
[C---:B------:R-:W-:Y:S01]  /*0420*/  LOP3.LUT R7, R5.reuse, 0xfffffffc, RZ, 0xc0, !PT ;  /* 0xfffffffc05077812 */ /* 0x040fe200078ec0ff */
[----:B------:R-:W-:-:S04]  /*0430*/  IMAD.SHL.U32 R5, R5, 0x4, RZ ;  /* 0x0000000405057824 */ /* 0x000fc800078e00ff */
[----:B------:R-:W-:Y:S01]  /*0440*/  IMAD.IADD R7, R0, 0x1, -R7 ;  /* 0x0000000100077824 */ /* 0x000fe200078e0a07 */
[----:B------:R-:W-:-:S03]  /*0450*/  LOP3.LUT R0, R5, 0xfffffff0, RZ, 0xc0, !PT ;  /* 0xfffffff005007812 */ /* 0x000fc600078ec0ff */
[----:B------:R-:W-:-:S04]  /*0460*/  IMAD R7, R4, 0x4, R7 ;  /* 0x0000000404077824 */ /* 0x000fc800078e0207 */
[----:B------:R-:W-:-:S04]  /*0470*/  IMAD.IADD R7, R7, 0x1, R0 ;  /* 0x0000000107077824 */ /* 0x000fc800078e0200 */
[----:B-1----:R-:W-:-:S05]  /*0480*/  IMAD.WIDE R2, R7, 0x4, R2 ;  /* 0x0000000407027825 */ /* 0x002fca00078e0202 */
[----:B0-----:R-:W-:Y:S01]  /*0490*/  STG.E.64 desc[UR8][R2.64], R10 ;  /* 0x0000000a02007986 */ /* 0x001fe2000c101b08 */
[----:B------:R-:W-:Y:S05]  /*04a0*/  EXIT ;  /* 0x000000000000794d */ /* 0x000fea0003800000 */
.L_x_0:
[----:B------:R-:W-:-:S00]  /*04b0*/  BRA `(.L_x_0) ;  /* 0xfffffffc00fc7947 */ /* 0x000fc0000383ffff */
[----:B------:R-:W-:-:S00]  /*04c0*/  NOP ;  /* 0x0000000000007918 */ /* 0x000fc00000000000 */
        /* <DEDUP_REMOVED lines=11> */
.L_x_1:


//--------------------- .nv.shared.triton_poi_fused_clone_1 --------------------------
	.section	.nv.shared.triton_poi_fused_clone_1,"aw",@nobits
	.sectionflags	@""
	.align	16
	.zero		1024


//--------------------- .nv.constant0.triton_poi_fused_clone_1 --------------------------
	.section	.nv.constant0.triton_poi_fused_clone_1,"a",@progbits
	.sectionflags	@""
	.align	4
.nv.constant0.triton_poi_fused_clone_1:
	.zero		568
